//
// Generated by NVIDIA NVVM Compiler
//
// Compiler Build ID: CL-36424714
// Cuda compilation tools, release 13.0, V13.0.88
// Based on NVVM 20.0.0
//

.version 9.0
.target sm_100
.address_size 64

	// .globl	_Z6vecAddPdS_S_i

.visible .entry _Z6vecAddPdS_S_i(
	.param .u64 .ptr .align 1 _Z6vecAddPdS_S_i_param_0,
	.param .u64 .ptr .align 1 _Z6vecAddPdS_S_i_param_1,
	.param .u64 .ptr .align 1 _Z6vecAddPdS_S_i_param_2,
	.param .u32 _Z6vecAddPdS_S_i_param_3
)
{
	.reg .pred 	%p<10>;
	.reg .b32 	%r<43>;
	.reg .b64 	%rd<67>;
	.reg .b64 	%fd<67>;

	ld.param.u64 	%rd14, [_Z6vecAddPdS_S_i_param_0];
	ld.param.u64 	%rd15, [_Z6vecAddPdS_S_i_param_1];
	ld.param.u32 	%r18, [_Z6vecAddPdS_S_i_param_3];
	cvta.to.global.u64 	%rd1, %rd15;
	cvta.to.global.u64 	%rd2, %rd14;
	mov.u32 	%r19, %ctaid.x;
	mov.u32 	%r20, %ntid.x;
	mov.u32 	%r21, %tid.x;
	mad.lo.s32 	%r1, %r19, %r20, %r21;
	mov.u32 	%r22, %ctaid.y;
	mov.u32 	%r23, %ntid.y;
	mov.u32 	%r24, %tid.y;
	mad.lo.s32 	%r25, %r22, %r23, %r24;
	max.s32 	%r26, %r1, %r25;
	setp.ge.s32 	%p1, %r26, %r18;
	@%p1 bra 	$L__BB0_13;
	mul.lo.s32 	%r3, %r18, %r25;
	and.b32  	%r4, %r18, 7;
	setp.lt.u32 	%p2, %r18, 8;
	mov.b32 	%r41, 0;
	mov.f64 	%fd66, 0d0000000000000000;
	@%p2 bra 	$L__BB0_4;
	and.b32  	%r28, %r18, 2147483640;
	neg.s32 	%r39, %r28;
	mul.wide.s32 	%rd16, %r18, 8;
	add.s64 	%rd3, %rd1, %rd16;
	mul.wide.s32 	%rd17, %r18, 16;
	add.s64 	%rd4, %rd1, %rd17;
	mul.wide.s32 	%rd18, %r18, 24;
	add.s64 	%rd5, %rd1, %rd18;
	mul.wide.s32 	%rd19, %r18, 32;
	add.s64 	%rd6, %rd1, %rd19;
	mul.wide.s32 	%rd20, %r18, 40;
	add.s64 	%rd7, %rd1, %rd20;
	mul.wide.s32 	%rd21, %r18, 48;
	add.s64 	%rd8, %rd1, %rd21;
	mul.wide.s32 	%rd22, %r18, 56;
	add.s64 	%rd9, %rd1, %rd22;
	mul.wide.u32 	%rd23, %r3, 8;
	add.s64 	%rd24, %rd23, %rd2;
	add.s64 	%rd66, %rd24, 32;
	mov.f64 	%fd66, 0d0000000000000000;
	mov.u32 	%r38, %r1;
$L__BB0_3:
	.pragma "nounroll";
	and.b32  	%r41, %r18, 2147483640;
	mul.wide.s32 	%rd25, %r38, 8;
	add.s64 	%rd26, %rd3, %rd25;
	add.s64 	%rd27, %rd4, %rd25;
	add.s64 	%rd28, %rd5, %rd25;
	add.s64 	%rd29, %rd6, %rd25;
	add.s64 	%rd30, %rd7, %rd25;
	add.s64 	%rd31, %rd8, %rd25;
	add.s64 	%rd32, %rd9, %rd25;
	add.s64 	%rd33, %rd1, %rd25;
	ld.global.f64 	%fd16, [%rd66+-32];
	ld.global.f64 	%fd17, [%rd33];
	fma.rn.f64 	%fd18, %fd16, %fd17, %fd66;
	ld.global.f64 	%fd19, [%rd66+-24];
	ld.global.f64 	%fd20, [%rd26];
	fma.rn.f64 	%fd21, %fd19, %fd20, %fd18;
	ld.global.f64 	%fd22, [%rd66+-16];
	ld.global.f64 	%fd23, [%rd27];
	fma.rn.f64 	%fd24, %fd22, %fd23, %fd21;
	ld.global.f64 	%fd25, [%rd66+-8];
	ld.global.f64 	%fd26, [%rd28];
	fma.rn.f64 	%fd27, %fd25, %fd26, %fd24;
	ld.global.f64 	%fd28, [%rd66];
	ld.global.f64 	%fd29, [%rd29];
	fma.rn.f64 	%fd30, %fd28, %fd29, %fd27;
	ld.global.f64 	%fd31, [%rd66+8];
	ld.global.f64 	%fd32, [%rd30];
	fma.rn.f64 	%fd33, %fd31, %fd32, %fd30;
	ld.global.f64 	%fd34, [%rd66+16];
	ld.global.f64 	%fd35, [%rd31];
	fma.rn.f64 	%fd36, %fd34, %fd35, %fd33;
	ld.global.f64 	%fd37, [%rd66+24];
	ld.global.f64 	%fd38, [%rd32];
	fma.rn.f64 	%fd66, %fd37, %fd38, %fd36;
	add.s32 	%r39, %r39, 8;
	shl.b32 	%r29, %r18, 3;
	add.s32 	%r38, %r38, %r29;
	add.s64 	%rd66, %rd66, 64;
	setp.ne.s32 	%p3, %r39, 0;
	@%p3 bra 	$L__BB0_3;
$L__BB0_4:
	setp.eq.s32 	%p4, %r4, 0;
	@%p4 bra 	$L__BB0_12;
	and.b32  	%r12, %r18, 3;
	setp.lt.u32 	%p5, %r4, 4;
	@%p5 bra 	$L__BB0_7;
	add.s32 	%r30, %r41, %r3;
	mul.wide.u32 	%rd34, %r30, 8;
	add.s64 	%rd35, %rd2, %rd34;
	ld.global.f64 	%fd40, [%rd35];
	mad.lo.s32 	%r31, %r41, %r18, %r1;
	mul.wide.s32 	%rd36, %r31, 8;
	add.s64 	%rd37, %rd1, %rd36;
	ld.global.f64 	%fd41, [%rd37];
	fma.rn.f64 	%fd42, %fd40, %fd41, %fd66;
	cvt.u64.u32 	%rd38, %r3;
	cvt.u64.u32 	%rd39, %r41;
	add.s64 	%rd40, %rd39, %rd38;
	shl.b64 	%rd41, %rd40, 3;
	add.s64 	%rd42, %rd2, %rd41;
	ld.global.f64 	%fd43, [%rd42+8];
	mul.wide.s32 	%rd43, %r18, 8;
	add.s64 	%rd44, %rd37, %rd43;
	ld.global.f64 	%fd44, [%rd44];
	fma.rn.f64 	%fd45, %fd43, %fd44, %fd42;
	ld.global.f64 	%fd46, [%rd42+16];
	add.s64 	%rd45, %rd44, %rd43;
	ld.global.f64 	%fd47, [%rd45];
	fma.rn.f64 	%fd48, %fd46, %fd47, %fd45;
	ld.global.f64 	%fd49, [%rd42+24];
	add.s64 	%rd46, %rd45, %rd43;
	ld.global.f64 	%fd50, [%rd46];
	fma.rn.f64 	%fd66, %fd49, %fd50, %fd48;
	add.s32 	%r41, %r41, 4;
$L__BB0_7:
	setp.eq.s32 	%p6, %r12, 0;
	@%p6 bra 	$L__BB0_12;
	setp.eq.s32 	%p7, %r12, 1;
	@%p7 bra 	$L__BB0_10;
	add.s32 	%r32, %r41, %r3;
	mul.wide.u32 	%rd47, %r32, 8;
	add.s64 	%rd48, %rd2, %rd47;
	ld.global.f64 	%fd52, [%rd48];
	mad.lo.s32 	%r33, %r41, %r18, %r1;
	mul.wide.s32 	%rd49, %r33, 8;
	add.s64 	%rd50, %rd1, %rd49;
	ld.global.f64 	%fd53, [%rd50];
	fma.rn.f64 	%fd54, %fd52, %fd53, %fd66;
	cvt.u64.u32 	%rd51, %r3;
	cvt.u64.u32 	%rd52, %r41;
	add.s64 	%rd53, %rd52, %rd51;
	shl.b64 	%rd54, %rd53, 3;
	add.s64 	%rd55, %rd2, %rd54;
	ld.global.f64 	%fd55, [%rd55+8];
	mul.wide.s32 	%rd56, %r18, 8;
	add.s64 	%rd57, %rd50, %rd56;
	ld.global.f64 	%fd56, [%rd57];
	fma.rn.f64 	%fd66, %fd55, %fd56, %fd54;
	add.s32 	%r41, %r41, 2;
$L__BB0_10:
	and.b32  	%r34, %r18, 1;
	setp.eq.b32 	%p8, %r34, 1;
	not.pred 	%p9, %p8;
	@%p9 bra 	$L__BB0_12;
	add.s32 	%r35, %r41, %r3;
	mul.wide.u32 	%rd58, %r35, 8;
	add.s64 	%rd59, %rd2, %rd58;
	ld.global.f64 	%fd57, [%rd59];
	mad.lo.s32 	%r36, %r41, %r18, %r1;
	mul.wide.s32 	%rd60, %r36, 8;
	add.s64 	%rd61, %rd1, %rd60;
	ld.global.f64 	%fd58, [%rd61];
	fma.rn.f64 	%fd66, %fd57, %fd58, %fd66;
$L__BB0_12:
	ld.param.u64 	%rd65, [_Z6vecAddPdS_S_i_param_2];
	add.s32 	%r37, %r3, %r1;
	cvta.to.global.u64 	%rd62, %rd65;
	mul.wide.s32 	%rd63, %r37, 8;
	add.s64 	%rd64, %rd62, %rd63;
	st.global.f64 	[%rd64], %fd66;
$L__BB0_13:
	ret;

}


// ===== COMPILED SASS (sm_100) =====

	.target	sm_100

	.elftype	@"ET_EXEC"


//--------------------- .note.nv.tkinfo           --------------------------
	.section	.note.nv.tkinfo,"",@"SHT_NOTE"
	.sectionflags	@"SHF_NOTE_NV_TKINFO"
	.tkinfo
        /*0018*/ 	.word	0x00000002
        /*0030*/ 	.string	""
        /*0030*/ 	.string	"ptxas"
        /*0030*/ 	.string	"Cuda compilation tools, release 13.0, V13.0.88"
        /*0030*/ 	.string	"Build cuda_13.0.r13.0/compiler.36424714_0"
        /*0030*/ 	.string	"-arch sm_100 -m 64 "



//--------------------- .note.nv.cuinfo           --------------------------
	.section	.note.nv.cuinfo,"",@"SHT_NOTE"
	.sectionflags	@"SHF_NOTE_NV_CUINFO"
        /*0018*/ 	.short	0x0002
        /*001a*/ 	.short	0x0064
        /*001c*/ 	.short	0x0082
	.zero		2


//--------------------- .nv.info                  --------------------------
	.section	.nv.info,"",@"SHT_CUDA_INFO"
	.align	4


	//----- nvinfo : EIATTR_REGCOUNT
	.align		4
        /*0000*/ 	.byte	0x04, 0x2f
        /*0002*/ 	.short	(.L_1 - .L_0)
	.align		4
.L_0:
        /*0004*/ 	.word	index@(_Z6vecAddPdS_S_i)
        /*0008*/ 	.word	0x0000001e


	//----- nvinfo : EIATTR_FRAME_SIZE
	.align		4
.L_1:
        /*000c*/ 	.byte	0x04, 0x11
        /*000e*/ 	.short	(.L_3 - .L_2)
	.align		4
.L_2:
        /*0010*/ 	.word	index@(_Z6vecAddPdS_S_i)
        /*0014*/ 	.word	0x00000000


	//----- nvinfo : EIATTR_MIN_STACK_SIZE
	.align		4
.L_3:
        /*0018*/ 	.byte	0x04, 0x12
        /*001a*/ 	.short	(.L_5 - .L_4)
	.align		4
.L_4:
        /*001c*/ 	.word	index@(_Z6vecAddPdS_S_i)
        /*0020*/ 	.word	0x00000000
.L_5:


//--------------------- .nv.compat                --------------------------
	.section	.nv.compat,"",@"SHT_CUDA_COMPAT_INFO"
	.align	4
        /*0000*/ 	.byte	0x02, 0x09, 0x00, 0x00, 0x02, 0x02, 0x01, 0x00, 0x02, 0x05, 0x05, 0x00, 0x03, 0x07, 0x01, 0x01
        /*0010*/ 	.byte	0x02, 0x03, 0x00, 0x00, 0x02, 0x06, 0x01, 0x00, 0x04, 0x0b, 0x08, 0x00, 0x01, 0x00, 0x00, 0x00
        /*0020*/ 	.byte	0x00, 0x00, 0x00, 0x00


//--------------------- .nv.info._Z6vecAddPdS_S_i --------------------------
	.section	.nv.info._Z6vecAddPdS_S_i,"",@"SHT_CUDA_INFO"
	.sectionflags	@""
	.align	4


	//----- nvinfo : EIATTR_CUDA_API_VERSION
	.align		4
        /*0000*/ 	.byte	0x04, 0x37
        /*0002*/ 	.short	(.L_7 - .L_6)
.L_6:
        /*0004*/ 	.word	0x00000082


	//----- nvinfo : EIATTR_KPARAM_INFO
	.align		4
.L_7:
        /*0008*/ 	.byte	0x04, 0x17
        /*000a*/ 	.short	(.L_9 - .L_8)
.L_8:
        /*000c*/ 	.word	0x00000000
        /*0010*/ 	.short	0x0003
        /*0012*/ 	.short	0x0018
        /*0014*/ 	.byte	0x00, 0xf0, 0x11, 0x00


	//----- nvinfo : EIATTR_KPARAM_INFO
	.align		4
.L_9:
        /*0018*/ 	.byte	0x04, 0x17
        /*001a*/ 	.short	(.L_11 - .L_10)
.L_10:
        /*001c*/ 	.word	0x00000000
        /*0020*/ 	.short	0x0002
        /*0022*/ 	.short	0x0010
        /*0024*/ 	.byte	0x00, 0xf5, 0x21, 0x00


	//----- nvinfo : EIATTR_KPARAM_INFO
	.align		4
.L_11:
        /*0028*/ 	.byte	0x04, 0x17
        /*002a*/ 	.short	(.L_13 - .L_12)
.L_12:
        /*002c*/ 	.word	0x00000000
        /*0030*/ 	.short	0x0001
        /*0032*/ 	.short	0x0008
        /*0034*/ 	.byte	0x00, 0xf5, 0x21, 0x00


	//----- nvinfo : EIATTR_KPARAM_INFO
	.align		4
.L_13:
        /*0038*/ 	.byte	0x04, 0x17
        /*003a*/ 	.short	(.L_15 - .L_14)
.L_14:
        /*003c*/ 	.word	0x00000000
        /*0040*/ 	.short	0x0000
        /*0042*/ 	.short	0x0000
        /*0044*/ 	.byte	0x00, 0xf5, 0x21, 0x00


	//----- nvinfo : EIATTR_SPARSE_MMA_MASK
	.align		4
.L_15:
        /*0048*/ 	.byte	0x03, 0x50
        /*004a*/ 	.short	0x0000


	//----- nvinfo : EIATTR_MAXREG_COUNT
	.align		4
        /*004c*/ 	.byte	0x03, 0x1b
        /*004e*/ 	.short	0x00ff


	//----- nvinfo : EIATTR_MERCURY_ISA_VERSION
	.align		4
        /*0050*/ 	.byte	0x03, 0x5f
        /*0052*/ 	.short	0x0101


	//----- nvinfo : EIATTR_VRC_CTA_INIT_COUNT
	.align		4
        /*0054*/ 	.byte	0x02, 0x4a
	.zero		1
	.zero		1


	//----- nvinfo : EIATTR_EXIT_INSTR_OFFSETS
	.align		4
        /*0058*/ 	.byte	0x04, 0x1c
        /*005a*/ 	.short	(.L_17 - .L_16)


	//   ....[0]....
.L_16:
        /*005c*/ 	.word	0x000000c0


	//   ....[1]....
        /*0060*/ 	.word	0x00000ad0


	//----- nvinfo : EIATTR_CBANK_PARAM_SIZE
	.align		4
.L_17:
        /*0064*/ 	.byte	0x03, 0x19
        /*0066*/ 	.short	0x001c


	//----- nvinfo : EIATTR_PARAM_CBANK
	.align		4
        /*0068*/ 	.byte	0x04, 0x0a
        /*006a*/ 	.short	(.L_19 - .L_18)
	.align		4
.L_18:
        /*006c*/ 	.word	index@(.nv.constant0._Z6vecAddPdS_S_i)
        /*0070*/ 	.short	0x0380
        /*0072*/ 	.short	0x001c


	//----- nvinfo : EIATTR_SW_WAR
	.align		4
.L_19:
        /*0074*/ 	.byte	0x04, 0x36
        /*0076*/ 	.short	(.L_21 - .L_20)
.L_20:
        /*0078*/ 	.word	0x00000008
.L_21:


//--------------------- .nv.callgraph             --------------------------
	.section	.nv.callgraph,"",@"SHT_CUDA_CALLGRAPH"
	.align	4
	.sectionentsize	8
	.align		4
        /*0000*/ 	.word	0x00000000
	.align		4
        /*0004*/ 	.word	0xffffffff
	.align		4
        /*0008*/ 	.word	0x00000000
	.align		4
        /*000c*/ 	.word	0xfffffffe
	.align		4
        /*0010*/ 	.word	0x00000000
	.align		4
        /*0014*/ 	.word	0xfffffffd
	.align		4
        /*0018*/ 	.word	0x00000000
	.align		4
        /*001c*/ 	.word	0xfffffffc


//--------------------- .text._Z6vecAddPdS_S_i    --------------------------
	.section	.text._Z6vecAddPdS_S_i,"ax",@progbits
	.align	128
        .global         _Z6vecAddPdS_S_i
        .type           _Z6vecAddPdS_S_i,@function
        .size           _Z6vecAddPdS_S_i,(.L_x_5 - _Z6vecAddPdS_S_i)
        .other          _Z6vecAddPdS_S_i,@"STO_CUDA_ENTRY STV_DEFAULT"
_Z6vecAddPdS_S_i:
.text._Z6vecAddPdS_S_i:
[----:B------:R-:W-:Y:S01]  /*0000*/  LDC R1, c[0x0][0x37c] ;  /* 0x0000df00ff017b82 */ /* 0x000fe20000000800 */
[----:B------:R-:W0:Y:S07]  /*0010*/  S2R R3, SR_TID.X ;  /* 0x0000000000037919 */ /* 0x000e2e0000002100 */
[----:B------:R-:W0:Y:S01]  /*0020*/  LDC R0, c[0x0][0x360] ;  /* 0x0000d800ff007b82 */ /* 0x000e220000000800 */
[----:B------:R-:W1:Y:S01]  /*0030*/  LDCU UR18, c[0x0][0x398] ;  /* 0x00007300ff1277ac */ /* 0x000e620008000800 */
[----:B------:R-:W2:Y:S06]  /*0040*/  S2R R2, SR_TID.Y ;  /* 0x0000000000027919 */ /* 0x000eac0000002200 */
[----:B------:R-:W0:Y:S08]  /*0050*/  S2UR UR4, SR_CTAID.X ;  /* 0x00000000000479c3 */ /* 0x000e300000002500 */
[----:B------:R-:W2:Y:S08]  /*0060*/  S2UR UR5, SR_CTAID.Y ;  /* 0x00000000000579c3 */ /* 0x000eb00000002600 */
[----:B------:R-:W2:Y:S01]  /*0070*/  LDC R21, c[0x0][0x364] ;  /* 0x0000d900ff157b82 */ /* 0x000ea20000000800 */
[----:B0-----:R-:W-:-:S02]  /*0080*/  IMAD R0, R0, UR4, R3 ;  /* 0x0000000400007c24 */ /* 0x001fc4000f8e0203 */
[----:B--2---:R-:W-:-:S05]  /*0090*/  IMAD R21, R21, UR5, R2 ;  /* 0x0000000515157c24 */ /* 0x004fca000f8e0202 */
[----:B------:R-:W-:-:S04]  /*00a0*/  VIMNMX R2, PT, PT, R0, R21, !PT ;  /* 0x0000001500027248 */ /* 0x000fc80007fe0100 */
[----:B-1----:R-:W-:-:S13]  /*00b0*/  ISETP.GE.AND P0, PT, R2, UR18, PT ;  /* 0x0000001202007c0c */ /* 0x002fda000bf06270 */
[----:B------:R-:W-:Y:S05]  /*00c0*/  @P0 EXIT ;  /* 0x000000000000094d */ /* 0x000fea0003800000 */
[----:B------:R-:W-:Y:S02]  /*00d0*/  UISETP.GE.U32.AND UP0, UPT, UR18, 0x8, UPT ;  /* 0x000000081200788c */ /* 0x000fe4000bf06070 */
[----:B------:R-:W-:Y:S01]  /*00e0*/  IMAD R21, R21, UR18, RZ ;  /* 0x0000001215157c24 */ /* 0x000fe2000f8e02ff */
[----:B------:R-:W-:Y:S01]  /*00f0*/  CS2R R12, SRZ ;  /* 0x00000000000c7805 */ /* 0x000fe2000001ff00 */
[----:B------:R-:W0:Y:S01]  /*0100*/  LDCU.64 UR16, c[0x0][0x358] ;  /* 0x00006b00ff1077ac */ /* 0x000e220008000a00 */
[----:B------:R-:W-:-:S04]  /*0110*/  UMOV UR4, URZ ;  /* 0x000000ff00047c82 */ /* 0x000fc80008000000 */
[----:B------:R-:W-:Y:S05]  /*0120*/  BRA.U !UP0, `(.L_x_0) ;  /* 0x0000000508147547 */ /* 0x000fea000b800000 */
[----:B------:R-:W1:Y:S01]  /*0130*/  LDCU.128 UR20, c[0x0][0x380] ;  /* 0x00007000ff1477ac */ /* 0x000e620008000c00 */
[----:B------:R-:W-:Y:S01]  /*0140*/  IMAD.MOV.U32 R20, RZ, RZ, R0 ;  /* 0x000000ffff147224 */ /* 0x000fe200078e0000 */
[----:B------:R-:W-:Y:S01]  /*0150*/  CS2R R12, SRZ ;  /* 0x00000000000c7805 */ /* 0x000fe2000001ff00 */
[----:B------:R-:W-:-:S04]  /*0160*/  ULOP3.LUT UR4, UR18, 0x7ffffff8, URZ, 0xc0, !UPT ;  /* 0x7ffffff812047892 */ /* 0x000fc8000f8ec0ff */
[----:B------:R-:W-:Y:S01]  /*0170*/  UIADD3 UR4, UPT, UPT, -UR4, URZ, URZ ;  /* 0x000000ff04047290 */ /* 0x000fe2000fffe1ff */
[----:B-1----:R-:W-:Y:S01]  /*0180*/  MOV R2, UR20 ;  /* 0x0000001400027c02 */ /* 0x002fe20008000f00 */
[----:B------:R-:W-:Y:S01]  /*0190*/  IMAD.U32 R3, RZ, RZ, UR21 ;  /* 0x00000015ff037e24 */ /* 0x000fe2000f8e00ff */
[----:B------:R-:W-:Y:S02]  /*01a0*/  UIMAD.WIDE UR6, UR18, 0x18, UR22 ;  /* 0x00000018120678a5 */ /* 0x000fe4000f8e0216 */
[----:B------:R-:W-:Y:S01]  /*01b0*/  UIMAD.WIDE UR8, UR18, 0x20, UR22 ;  /* 0x00000020120878a5 */ /* 0x000fe2000f8e0216 */
[----:B------:R-:W-:Y:S01]  /*01c0*/  IMAD.WIDE.U32 R2, R21, 0x8, R2 ;  /* 0x0000000815027825 */ /* 0x000fe200078e0002 */
[----:B------:R-:W-:Y:S02]  /*01d0*/  UIMAD.WIDE UR10, UR18, 0x28, UR22 ;  /* 0x00000028120a78a5 */ /* 0x000fe4000f8e0216 */
[----:B------:R-:W-:Y:S01]  /*01e0*/  UIMAD.WIDE UR12, UR18, 0x30, UR22 ;  /* 0x00000030120c78a5 */ /* 0x000fe2000f8e0216 */
[----:B------:R-:W-:Y:S01]  /*01f0*/  IADD3 R8, P0, PT, R2, 0x20, RZ ;  /* 0x0000002002087810 */ /* 0x000fe20007f1e0ff */
[----:B------:R-:W-:-:S03]  /*0200*/  UIMAD.WIDE UR14, UR18, 0x38, UR22 ;  /* 0x00000038120e78a5 */ /* 0x000fc6000f8e0216 */
[----:B------:R-:W-:-:S09]  /*0210*/  IADD3.X R9, PT, PT, RZ, R3, RZ, P0, !PT ;  /* 0x00000003ff097210 */ /* 0x000fd200007fe4ff */
.L_x_1:
[----:B------:R-:W-:Y:S01]  /*0220*/  HFMA2 R23, -RZ, RZ, 0, 4.76837158203125e-07 ;  /* 0x00000008ff177431 */ /* 0x000fe200000001ff */
[----:B------:R-:W-:Y:S01]  /*0230*/  UIMAD.WIDE UR24, UR18, 0x8, UR22 ;  /* 0x00000008121878a5 */ /* 0x000fe2000f8e0216 */
[----:B------:R-:W-:Y:S01]  /*0240*/  IMAD.MOV.U32 R2, RZ, RZ, R8 ;  /* 0x000000ffff027224 */ /* 0x000fe200078e0008 */
[----:B------:R-:W-:Y:S01]  /*0250*/  MOV R3, R9 ;  /* 0x0000000900037202 */ /* 0x000fe20000000f00 */
[----:B------:R-:W-:-:S03]  /*0260*/  UIMAD.WIDE UR20, UR18, 0x10, UR22 ;  /* 0x00000010121478a5 */ /* 0x000fc6000f8e0216 */
[----:B------:R-:W-:Y:S01]  /*0270*/  MOV R19, UR25 ;  /* 0x0000001900137c02 */ /* 0x000fe20008000f00 */
[----:B------:R-:W-:Y:S01]  /*0280*/  IMAD.U32 R18, RZ, RZ, UR24 ;  /* 0x00000018ff127e24 */ /* 0x000fe2000f8e00ff */
[----:B0-----:R-:W2:Y:S01]  /*0290*/  LDG.E.64 R24, desc[UR16][R2.64+-0x20] ;  /* 0xffffe01002187981 */ /* 0x001ea2000c1e1b00 */
[C---:B------:R-:W-:Y:S01]  /*02a0*/  IMAD.WIDE R22, R20.reuse, R23, UR22 ;  /* 0x0000001614167e25 */ /* 0x040fe2000f8e0217 */
[----:B------:R-:W-:Y:S02]  /*02b0*/  MOV R16, UR20 ;  /* 0x0000001400107c02 */ /* 0x000fe40008000f00 */
[----:B------:R-:W3:Y:S01]  /*02c0*/  LDG.E.64 R10, desc[UR16][R2.64+-0x18] ;  /* 0xffffe810020a7981 */ /* 0x000ee2000c1e1b00 */
[----:B------:R-:W-:-:S03]  /*02d0*/  IMAD.WIDE R18, R20, 0x8, R18 ;  /* 0x0000000814127825 */ /* 0x000fc600078e0212 */
[----:B------:R-:W2:Y:S01]  /*02e0*/  LDG.E.64 R22, desc[UR16][R22.64] ;  /* 0x0000001016167981 */ /* 0x000ea2000c1e1b00 */
[----:B------:R-:W-:-:S03]  /*02f0*/  IMAD.U32 R17, RZ, RZ, UR21 ;  /* 0x00000015ff117e24 */ /* 0x000fc6000f8e00ff */
[----:B------:R-:W3:Y:S01]  /*0300*/  LDG.E.64 R18, desc[UR16][R18.64] ;  /* 0x0000001012127981 */ /* 0x000ee2000c1e1b00 */
[----:B------:R-:W-:-:S04]  /*0310*/  IMAD.WIDE R16, R20, 0x8, R16 ;  /* 0x0000000814107825 */ /* 0x000fc800078e0210 */
[----:B------:R-:W-:Y:S01]  /*0320*/  HFMA2 R9, -RZ, RZ, 0, 4.76837158203125e-07 ;  /* 0x00000008ff097431 */ /* 0x000fe200000001ff */
[----:B------:R-:W4:Y:S04]  /*0330*/  LDG.E.64 R14, desc[UR16][R2.64+-0x10] ;  /* 0xfffff010020e7981 */ /* 0x000f28000c1e1b00 */
[----:B------:R-:W4:Y:S01]  /*0340*/  LDG.E.64 R16, desc[UR16][R16.64] ;  /* 0x0000001010107981 */ /* 0x000f22000c1e1b00 */
[----:B------:R-:W-:-:S03]  /*0350*/  IMAD.WIDE R8, R20, R9, UR6 ;  /* 0x0000000614087e25 */ /* 0x000fc6000f8e0209 */
[----:B------:R-:W5:Y:S04]  /*0360*/  LDG.E.64 R6, desc[UR16][R2.64+-0x8] ;  /* 0xfffff81002067981 */ /* 0x000f68000c1e1b00 */
[----:B------:R-:W5:Y:S01]  /*0370*/  LDG.E.64 R8, desc[UR16][R8.64] ;  /* 0x0000001008087981 */ /* 0x000f62000c1e1b00 */
[----:B------:R-:W-:-:S05]  /*0380*/  MOV R5, 0x8 ;  /* 0x0000000800057802 */ /* 0x000fca0000000f00 */
[----:B------:R-:W-:-:S06]  /*0390*/  IMAD.WIDE R4, R20, R5, UR8 ;  /* 0x0000000814047e25 */ /* 0x000fcc000f8e0205 */
[----:B------:R-:W5:Y:S01]  /*03a0*/  LDG.E.64 R4, desc[UR16][R4.64] ;  /* 0x0000001004047981 */ /* 0x000f62000c1e1b00 */
[----:B--2---:R-:W-:Y:S01]  /*03b0*/  DFMA R24, R24, R22, R12 ;  /* 0x000000161818722b */ /* 0x004fe2000000000c */
[----:B------:R-:W-:Y:S02]  /*03c0*/  IMAD.MOV.U32 R23, RZ, RZ, 0x8 ;  /* 0x00000008ff177424 */ /* 0x000fe400078e00ff */
[----:B------:R-:W2:Y:S02]  /*03d0*/  LDG.E.64 R12, desc[UR16][R2.64] ;  /* 0x00000010020c7981 */ /* 0x000ea4000c1e1b00 */
[----:B------:R-:W-:-:S03]  /*03e0*/  IMAD.WIDE R22, R20, R23, UR10 ;  /* 0x0000000a14167e25 */ /* 0x000fc6000f8e0217 */
[----:B---3--:R-:W-:Y:S01]  /*03f0*/  DFMA R18, R10, R18, R24 ;  /* 0x000000120a12722b */ /* 0x008fe20000000018 */
[----:B------:R-:W-:Y:S01]  /*0400*/  MOV R25, 0x8 ;  /* 0x0000000800197802 */ /* 0x000fe20000000f00 */
[----:B------:R-:W3:Y:S04]  /*0410*/  LDG.E.64 R10, desc[UR16][R2.64+0x8] ;  /* 0x00000810020a7981 */ /* 0x000ee8000c1e1b00 */
[----:B------:R-:W3:Y:S01]  /*0420*/  LDG.E.64 R22, desc[UR16][R22.64] ;  /* 0x0000001016167981 */ /* 0x000ee2000c1e1b00 */
[C---:B------:R-:W-:Y:S01]  /*0430*/  IMAD.WIDE R24, R20.reuse, R25, UR12 ;  /* 0x0000000c14187e25 */ /* 0x040fe2000f8e0219 */
[----:B----4-:R-:W-:Y:S01]  /*0440*/  DFMA R16, R14, R16, R18 ;  /* 0x000000100e10722b */ /* 0x010fe20000000012 */
[----:B------:R-:W-:Y:S01]  /*0450*/  MOV R19, 0x8 ;  /* 0x0000000800137802 */ /* 0x000fe20000000f00 */
[----:B------:R-:W4:Y:S04]  /*0460*/  LDG.E.64 R14, desc[UR16][R2.64+0x10] ;  /* 0x00001010020e7981 */ /* 0x000f28000c1e1b00 */
[----:B------:R-:W4:Y:S01]  /*0470*/  LDG.E.64 R24, desc[UR16][R24.64] ;  /* 0x0000001018187981 */ /* 0x000f22000c1e1b00 */
[----:B------:R-:W-:Y:S01]  /*0480*/  IMAD.WIDE R18, R20, R19, UR14 ;  /* 0x0000000e14127e25 */ /* 0x000fe2000f8e0213 */
[----:B-----5:R-:W-:-:S02]  /*0490*/  DFMA R8, R6, R8, R16 ;  /* 0x000000080608722b */ /* 0x020fc40000000010 */
[----:B------:R-:W5:Y:S04]  /*04a0*/  LDG.E.64 R6, desc[UR16][R2.64+0x18] ;  /* 0x0000181002067981 */ /* 0x000f68000c1e1b00 */
[----:B------:R-:W5:Y:S01]  /*04b0*/  LDG.E.64 R18, desc[UR16][R18.64] ;  /* 0x0000001012127981 */ /* 0x000f62000c1e1b00 */
[----:B------:R-:W-:-:S04]  /*04c0*/  UIADD3 UR4, UPT, UPT, UR4, 0x8, URZ ;  /* 0x0000000804047890 */ /* 0x000fc8000fffe0ff */
[----:B------:R-:W-:Y:S01]  /*04d0*/  UISETP.NE.AND UP0, UPT, UR4, URZ, UPT ;  /* 0x000000ff0400728c */ /* 0x000fe2000bf05270 */
[----:B--2---:R-:W-:-:S08]  /*04e0*/  DFMA R4, R12, R4, R8 ;  /* 0x000000040c04722b */ /* 0x004fd00000000008 */
[----:B---3--:R-:W-:-:S08]  /*04f0*/  DFMA R4, R10, R22, R4 ;  /* 0x000000160a04722b */ /* 0x008fd00000000004 */
[----:B----4-:R-:W-:Y:S01]  /*0500*/  DFMA R4, R14, R24, R4 ;  /* 0x000000180e04722b */ /* 0x010fe20000000004 */
[----:B------:R-:W-:-:S07]  /*0510*/  IADD3 R8, P0, PT, R2, 0x40, RZ ;  /* 0x0000004002087810 */ /* 0x000fce0007f1e0ff */
[----:B-----5:R-:W-:Y:S01]  /*0520*/  DFMA R12, R6, R18, R4 ;  /* 0x00000012060c722b */ /* 0x020fe20000000004 */
[----:B------:R-:W-:Y:S01]  /*0530*/  IMAD.U32 R5, RZ, RZ, UR18 ;  /* 0x00000012ff057e24 */ /* 0x000fe2000f8e00ff */
[----:B------:R-:W-:-:S04]  /*0540*/  IADD3.X R9, PT, PT, RZ, R3, RZ, P0, !PT ;  /* 0x00000003ff097210 */ /* 0x000fc800007fe4ff */
[----:B------:R-:W-:Y:S01]  /*0550*/  LEA R20, R5, R20, 0x3 ;  /* 0x0000001405147211 */ /* 0x000fe200078e18ff */
[----:B------:R-:W-:Y:S06]  /*0560*/  BRA.U UP0, `(.L_x_1) ;  /* 0xfffffffd002c7547 */ /* 0x000fec000b83ffff */
[----:B------:R-:W-:-:S12]  /*0570*/  ULOP3.LUT UR4, UR18, 0x7ffffff8, URZ, 0xc0, !UPT ;  /* 0x7ffffff812047892 */ /* 0x000fd8000f8ec0ff */
.L_x_0:
[----:B------:R-:W-:-:S04]  /*0580*/  ULOP3.LUT UR6, UR18, 0x7, URZ, 0xc0, !UPT ;  /* 0x0000000712067892 */ /* 0x000fc8000f8ec0ff */
[----:B------:R-:W-:-:S09]  /*0590*/  UISETP.NE.AND UP0, UPT, UR6, URZ, UPT ;  /* 0x000000ff0600728c */ /* 0x000fd2000bf05270 */
[----:B------:R-:W-:Y:S05]  /*05a0*/  BRA.U !UP0, `(.L_x_2) ;  /* 0x0000000508387547 */ /* 0x000fea000b800000 */
[----:B------:R-:W-:Y:S02]  /*05b0*/  UISETP.GE.U32.AND UP0, UPT, UR6, 0x4, UPT ;  /* 0x000000040600788c */ /* 0x000fe4000bf06070 */
[----:B------:R-:W-:-:S04]  /*05c0*/  ULOP3.LUT UR5, UR18, 0x3, URZ, 0xc0, !UPT ;  /* 0x0000000312057892 */ /* 0x000fc8000f8ec0ff */
[----:B------:R-:W-:-:S03]  /*05d0*/  UISETP.NE.AND UP1, UPT, UR5, URZ, UPT ;  /* 0x000000ff0500728c */ /* 0x000fc6000bf25270 */
[----:B------:R-:W-:Y:S08]  /*05e0*/  BRA.U !UP0, `(.L_x_3) ;  /* 0x00000001087c7547 */ /* 0x000ff0000b800000 */
[----:B------:R-:W1:Y:S01]  /*05f0*/  LDC.64 R10, c[0x0][0x380] ;  /* 0x0000e000ff0a7b82 */ /* 0x000e620000000a00 */
[----:B------:R-:W2:Y:S01]  /*0600*/  LDCU.64 UR6, c[0x0][0x380] ;  /* 0x00007000ff0677ac */ /* 0x000ea20008000a00 */
[----:B------:R-:W-:Y:S01]  /*0610*/  IMAD.U32 R5, RZ, RZ, UR4 ;  /* 0x00000004ff057e24 */ /* 0x000fe2000f8e00ff */
[C---:B------:R-:W-:Y:S01]  /*0620*/  IADD3 R3, PT, PT, R21.reuse, UR4, RZ ;  /* 0x0000000415037c10 */ /* 0x040fe2000fffe0ff */
[----:B------:R-:W-:Y:S01]  /*0630*/  IMAD.U32 R23, RZ, RZ, UR18 ;  /* 0x00000012ff177e24 */ /* 0x000fe2000f8e00ff */
[----:B------:R-:W-:Y:S01]  /*0640*/  IADD3 R2, P0, PT, R21, UR4, RZ ;  /* 0x0000000415027c10 */ /* 0x000fe2000ff1e0ff */
[----:B------:R-:W-:Y:S02]  /*0650*/  IMAD R5, R5, UR18, R0 ;  /* 0x0000001205057c24 */ /* 0x000fe4000f8e0200 */
[----:B------:R-:W3:Y:S01]  /*0660*/  LDC.64 R18, c[0x0][0x388] ;  /* 0x0000e200ff127b82 */ /* 0x000ee20000000a00 */
[----:B------:R-:W-:Y:S01]  /*0670*/  MOV R25, UR18 ;  /* 0x0000001200197c02 */ /* 0x000fe20008000f00 */
[----:B-1----:R-:W-:Y:S01]  /*0680*/  IMAD.WIDE.U32 R10, R3, 0x8, R10 ;  /* 0x00000008030a7825 */ /* 0x002fe200078e000a */
[----:B------:R-:W-:-:S02]  /*0690*/  IADD3.X R3, PT, PT, RZ, RZ, RZ, P0, !PT ;  /* 0x000000ffff037210 */ /* 0x000fc400007fe4ff */
[----:B--2---:R-:W-:-:S03]  /*06a0*/  LEA R16, P0, R2, UR6, 0x3 ;  /* 0x0000000602107c11 */ /* 0x004fc6000f8018ff */
[----:B0-----:R-:W2:Y:S01]  /*06b0*/  LDG.E.64 R10, desc[UR16][R10.64] ;  /* 0x000000100a0a7981 */ /* 0x001ea2000c1e1b00 */
[----:B---3--:R-:W-:Y:S01]  /*06c0*/  IMAD.WIDE R18, R5, 0x8, R18 ;  /* 0x0000000805127825 */ /* 0x008fe200078e0212 */
[----:B------:R-:W-:-:S04]  /*06d0*/  LEA.HI.X R17, R2, UR7, R3, 0x3, P0 ;  /* 0x0000000702117c11 */ /* 0x000fc800080f1c03 */
[----:B------:R-:W2:Y:S01]  /*06e0*/  LDG.E.64 R14, desc[UR16][R18.64] ;  /* 0x00000010120e7981 */ /* 0x000ea2000c1e1b00 */
[----:B------:R-:W-:-:S03]  /*06f0*/  IMAD.WIDE R22, R23, 0x8, R18 ;  /* 0x0000000817167825 */ /* 0x000fc600078e0212 */
[----:B------:R-:W3:Y:S04]  /*0700*/  LDG.E.64 R6, desc[UR16][R16.64+0x8] ;  /* 0x0000081010067981 */ /* 0x000ee8000c1e1b00 */
[----:B------:R-:W3:Y:S01]  /*0710*/  LDG.E.64 R8, desc[UR16][R22.64] ;  /* 0x0000001016087981 */ /* 0x000ee2000c1e1b00 */
[----:B------:R-:W-:Y:S01]  /*0720*/  IMAD.WIDE R24, R25, 0x8, R22 ;  /* 0x0000000819187825 */ /* 0x000fe200078e0216 */
[----:B------:R-:W-:Y:S02]  /*0730*/  MOV R27, UR18 ;  /* 0x00000012001b7c02 */ /* 0x000fe40008000f00 */
[----:B------:R-:W4:Y:S04]  /*0740*/  LDG.E.64 R2, desc[UR16][R16.64+0x10] ;  /* 0x0000101010027981 */ /* 0x000f28000c1e1b00 */
[----:B------:R-:W4:Y:S01]  /*0750*/  LDG.E.64 R4, desc[UR16][R24.64] ;  /* 0x0000001018047981 */ /* 0x000f22000c1e1b00 */
[----:B------:R-:W-:-:S03]  /*0760*/  IMAD.WIDE R26, R27, 0x8, R24 ;  /* 0x000000081b1a7825 */ /* 0x000fc600078e0218 */
[----:B------:R-:W5:Y:S04]  /*0770*/  LDG.E.64 R18, desc[UR16][R16.64+0x18] ;  /* 0x0000181010127981 */ /* 0x000f68000c1e1b00 */
[----:B------:R-:W5:Y:S01]  /*0780*/  LDG.E.64 R26, desc[UR16][R26.64] ;  /* 0x000000101a1a7981 */ /* 0x000f62000c1e1b00 */
[----:B------:R-:W-:Y:S01]  /*0790*/  UIADD3 UR4, UPT, UPT, UR4, 0x4, URZ ;  /* 0x0000000404047890 */ /* 0x000fe2000fffe0ff */
[----:B--2---:R-:W-:-:S08]  /*07a0*/  DFMA R10, R10, R14, R12 ;  /* 0x0000000e0a0a722b */ /* 0x004fd0000000000c */
[----:B---3--:R-:W-:-:S08]  /*07b0*/  DFMA R6, R6, R8, R10 ;  /* 0x000000080606722b */ /* 0x008fd0000000000a */
[----:B----4-:R-:W-:-:S08]  /*07c0*/  DFMA R2, R2, R4, R6 ;  /* 0x000000040202722b */ /* 0x010fd00000000006 */
[----:B-----5:R-:W-:-:S11]  /*07d0*/  DFMA R12, R18, R26, R2 ;  /* 0x0000001a120c722b */ /* 0x020fd60000000002 */
.L_x_3:
[----:B------:R-:W-:Y:S05]  /*07e0*/  BRA.U !UP1, `(.L_x_2) ;  /* 0x0000000109a87547 */ /* 0x000fea000b800000 */
[----:B------:R-:W-:Y:S01]  /*07f0*/  UISETP.NE.AND UP0, UPT, UR5, 0x1, UPT ;  /* 0x000000010500788c */ /* 0x000fe2000bf05270 */
[----:B------:R-:W-:Y:S01]  /*0800*/  IMAD.U32 R9, RZ, RZ, UR4 ;  /* 0x00000004ff097e24 */ /* 0x000fe2000f8e00ff */
[----:B------:R-:W-:Y:S02]  /*0810*/  ULOP3.LUT UR5, UR18, 0x1, URZ, 0xc0, !UPT ;  /* 0x0000000112057892 */ /* 0x000fe4000f8ec0ff */
[----:B------:R-:W-:Y:S02]  /*0820*/  MOV R11, UR18 ;  /* 0x00000012000b7c02 */ /* 0x000fe40008000f00 */
[----:B------:R-:W-:Y:S01]  /*0830*/  PLOP3.LUT P1, PT, PT, PT, UP0, 0x80, 0x8 ;  /* 0x000000000008781c */ /* 0x000fe20003f2f008 */
[----:B------:R-:W-:-:S04]  /*0840*/  UISETP.NE.U32.AND UP1, UPT, UR5, 0x1, UPT ;  /* 0x000000010500788c */ /* 0x000fc8000bf25070 */
[----:B------:R-:W1:Y:S02]  /*0850*/  @UP0 LDCU.128 UR8, c[0x0][0x380] ;  /* 0x00007000ff0807ac */ /* 0x000e640008000c00 */
[----:B------:R-:W-:Y:S01]  /*0860*/  PLOP3.LUT P0, PT, PT, PT, UP1, 0x80, 0x8 ;  /* 0x000000000008781c */ /* 0x000fe20003f0f018 */
[----:B------:R-:W2:Y:S05]  /*0870*/  @UP0 LDCU.64 UR6, c[0x0][0x380] ;  /* 0x00007000ff0607ac */ /* 0x000eaa0008000a00 */
[C---:B------:R-:W-:Y:S01]  /*0880*/  @P1 IADD3 R7, PT, PT, R21.reuse, UR4, RZ ;  /* 0x0000000415071c10 */ /* 0x040fe2000fffe0ff */
[----:B------:R-:W3:Y:S01]  /*0890*/  @!UP1 LDCU.128 UR12, c[0x0][0x380] ;  /* 0x00007000ff0c97ac */ /* 0x000ee20008000c00 */
[----:B------:R-:W-:Y:S01]  /*08a0*/  @P1 IADD3 R6, P2, PT, R21, UR4, RZ ;  /* 0x0000000415061c10 */ /* 0x000fe2000ff5e0ff */
[----:B------:R-:W-:Y:S01]  /*08b0*/  @P1 IMAD R9, R9, UR18, R0 ;  /* 0x0000001209091c24 */ /* 0x000fe2000f8e0200 */
[----:B------:R-:W-:Y:S01]  /*08c0*/  @UP0 UIADD3 UR4, UPT, UPT, UR4, 0x2, URZ ;  /* 0x0000000204040890 */ /* 0x000fe2000fffe0ff */
[----:B-1----:R-:W-:Y:S01]  /*08d0*/  MOV R2, UR8 ;  /* 0x0000000800027c02 */ /* 0x002fe20008000f00 */
[----:B------:R-:W-:Y:S01]  /*08e0*/  IMAD.U32 R3, RZ, RZ, UR9 ;  /* 0x00000009ff037e24 */ /* 0x000fe2000f8e00ff */
[----:B------:R-:W-:-:S02]  /*08f0*/  MOV R4, UR10 ;  /* 0x0000000a00047c02 */ /* 0x000fc40008000f00 */
[----:B------:R-:W-:Y:S01]  /*0900*/  MOV R5, UR11 ;  /* 0x0000000b00057c02 */ /* 0x000fe20008000f00 */
[----:B------:R-:W-:-:S04]  /*0910*/  @P1 IMAD.WIDE.U32 R2, R7, 0x8, R2 ;  /* 0x0000000807021825 */ /* 0x000fc800078e0002 */
[----:B------:R-:W-:Y:S01]  /*0920*/  @P1 IMAD.WIDE R4, R9, 0x8, R4 ;  /* 0x0000000809041825 */ /* 0x000fe200078e0204 */
[----:B------:R-:W-:Y:S01]  /*0930*/  MOV R19, UR4 ;  /* 0x0000000400137c02 */ /* 0x000fe20008000f00 */
[----:B0-----:R-:W4:Y:S02]  /*0940*/  @P1 LDG.E.64 R2, desc[UR16][R2.64] ;  /* 0x0000001002021981 */ /* 0x001f24000c1e1b00 */
[----:B------:R-:W-:Y:S01]  /*0950*/  @P1 IMAD.X R7, RZ, RZ, RZ, P2 ;  /* 0x000000ffff071224 */ /* 0x000fe200010e06ff */
[----:B--2---:R-:W-:-:S04]  /*0960*/  @P1 LEA R8, P2, R6, UR6, 0x3 ;  /* 0x0000000606081c11 */ /* 0x004fc8000f8418ff */
[----:B------:R-:W-:Y:S01]  /*0970*/  @P1 LEA.HI.X R9, R6, UR7, R7, 0x3, P2 ;  /* 0x0000000706091c11 */ /* 0x000fe200090f1c07 */
[----:B------:R-:W-:Y:S02]  /*0980*/  @P1 IMAD.WIDE R6, R11, 0x8, R4 ;  /* 0x000000080b061825 */ /* 0x000fe400078e0204 */
[----:B------:R-:W4:Y:S01]  /*0990*/  @P1 LDG.E.64 R4, desc[UR16][R4.64] ;  /* 0x0000001004041981 */ /* 0x000f22000c1e1b00 */
[----:B---3--:R-:W-:Y:S01]  /*09a0*/  MOV R14, UR12 ;  /* 0x0000000c000e7c02 */ /* 0x008fe20008000f00 */
[----:B------:R-:W-:Y:S01]  /*09b0*/  IMAD.U32 R15, RZ, RZ, UR13 ;  /* 0x0000000dff0f7e24 */ /* 0x000fe2000f8e00ff */
[----:B------:R-:W-:Y:S01]  /*09c0*/  MOV R10, UR14 ;  /* 0x0000000e000a7c02 */ /* 0x000fe20008000f00 */
[----:B------:R-:W-:Y:S01]  /*09d0*/  IMAD.U32 R11, RZ, RZ, UR15 ;  /* 0x0000000fff0b7e24 */ /* 0x000fe2000f8e00ff */
[----:B------:R-:W-:Y:S01]  /*09e0*/  @!P0 IADD3 R17, PT, PT, R21, UR4, RZ ;  /* 0x0000000415118c10 */ /* 0x000fe2000fffe0ff */
[----:B------:R-:W-:Y:S01]  /*09f0*/  @!P0 IMAD R19, R19, UR18, R0 ;  /* 0x0000001213138c24 */ /* 0x000fe2000f8e0200 */
[----:B------:R-:W2:Y:S04]  /*0a00*/  @P1 LDG.E.64 R6, desc[UR16][R6.64] ;  /* 0x0000001006061981 */ /* 0x000ea8000c1e1b00 */
[----:B------:R-:W2:Y:S01]  /*0a10*/  @P1 LDG.E.64 R8, desc[UR16][R8.64+0x8] ;  /* 0x0000081008081981 */ /* 0x000ea2000c1e1b00 */
[----:B------:R-:W-:-:S04]  /*0a20*/  @!P0 IMAD.WIDE.U32 R14, R17, 0x8, R14 ;  /* 0x00000008110e8825 */ /* 0x000fc800078e000e */
[----:B------:R-:W-:Y:S02]  /*0a30*/  @!P0 IMAD.WIDE R10, R19, 0x8, R10 ;  /* 0x00000008130a8825 */ /* 0x000fe400078e020a */
[----:B------:R-:W3:Y:S04]  /*0a40*/  @!P0 LDG.E.64 R14, desc[UR16][R14.64] ;  /* 0x000000100e0e8981 */ /* 0x000ee8000c1e1b00 */
[----:B------:R-:W3:Y:S01]  /*0a50*/  @!P0 LDG.E.64 R10, desc[UR16][R10.64] ;  /* 0x000000100a0a8981 */ /* 0x000ee2000c1e1b00 */
[----:B----4-:R-:W-:-:S08]  /*0a60*/  @P1 DFMA R2, R2, R4, R12 ;  /* 0x000000040202122b */ /* 0x010fd0000000000c */
[----:B--2---:R-:W-:-:S08]  /*0a70*/  @P1 DFMA R12, R8, R6, R2 ;  /* 0x00000006080c122b */ /* 0x004fd00000000002 */
[----:B---3--:R-:W-:-:S11]  /*0a80*/  @!P0 DFMA R12, R14, R10, R12 ;  /* 0x0000000a0e0c822b */ /* 0x008fd6000000000c */
.L_x_2:
[----:B------:R-:W1:Y:S01]  /*0a90*/  LDC.64 R2, c[0x0][0x390] ;  /* 0x0000e400ff027b82 */ /* 0x000e620000000a00 */
[----:B------:R-:W-:-:S05]  /*0aa0*/  IADD3 R21, PT, PT, R0, R21, RZ ;  /* 0x0000001500157210 */ /* 0x000fca0007ffe0ff */
[----:B-1----:R-:W-:-:S05]  /*0ab0*/  IMAD.WIDE R2, R21, 0x8, R2 ;  /* 0x0000000815027825 */ /* 0x002fca00078e0202 */
[----:B0-----:R-:W-:Y:S01]  /*0ac0*/  STG.E.64 desc[UR16][R2.64], R12 ;  /* 0x0000000c02007986 */ /* 0x001fe2000c101b10 */
[----:B------:R-:W-:Y:S05]  /*0ad0*/  EXIT ;  /* 0x000000000000794d */ /* 0x000fea0003800000 */
.L_x_4:
[----:B------:R-:W-:-:S00]  /*0ae0*/  BRA `(.L_x_4) ;  /* 0xfffffffc00fc7947 */ /* 0x000fc0000383ffff */
[----:B------:R-:W-:-:S00]  /*0af0*/  NOP ;  /* 0x0000000000007918 */ /* 0x000fc00000000000 */
        /* <DEDUP_REMOVED lines=8> */
.L_x_5:


//--------------------- .nv.shared.reserved.0     --------------------------
	.section	.nv.shared.reserved.0,"aw",@nobits
	.weak		__nv_reservedSMEM_offset_0_alias
	.size		__nv_reservedSMEM_offset_0_alias, 0, 64
	.other		__nv_reservedSMEM_offset_0_alias,@"STO_CUDA_RESERVED_SHARED STV_DEFAULT"
__nv_reservedSMEM_offset_0_alias:
	.zero		0
	.zero		64


//--------------------- .nv.constant0._Z6vecAddPdS_S_i --------------------------
	.section	.nv.constant0._Z6vecAddPdS_S_i,"a",@progbits
	.sectionflags	@""
	.align	4
.nv.constant0._Z6vecAddPdS_S_i:
	.zero		924


//--------------------- SYMBOLS --------------------------

	.type		.nv.reservedSmem.offset0,@object
	.size		.nv.reservedSmem.offset0,0x4
